//
// Generated by NVIDIA NVVM Compiler
//
// Compiler Build ID: CL-36424714
// Cuda compilation tools, release 13.0, V13.0.88
// Based on NVVM 20.0.0
//

.version 9.0
.target sm_100
.address_size 64

	// .globl	_Z15find_max_kernelPcPiii

.visible .entry _Z15find_max_kernelPcPiii(
	.param .u64 .ptr .align 1 _Z15find_max_kernelPcPiii_param_0,
	.param .u64 .ptr .align 1 _Z15find_max_kernelPcPiii_param_1,
	.param .u32 _Z15find_max_kernelPcPiii_param_2,
	.param .u32 _Z15find_max_kernelPcPiii_param_3
)
{
	.reg .pred 	%p<14>;
	.reg .b16 	%rs<2>;
	.reg .b32 	%r<118>;
	.reg .b64 	%rd<26>;

	ld.param.u64 	%rd10, [_Z15find_max_kernelPcPiii_param_0];
	ld.param.u64 	%rd11, [_Z15find_max_kernelPcPiii_param_1];
	ld.param.u32 	%r34, [_Z15find_max_kernelPcPiii_param_2];
	ld.param.u32 	%r33, [_Z15find_max_kernelPcPiii_param_3];
	mov.u32 	%r35, %ctaid.x;
	mov.u32 	%r36, %ntid.x;
	mov.u32 	%r37, %tid.x;
	mad.lo.s32 	%r1, %r35, %r36, %r37;
	setp.ge.s32 	%p1, %r1, %r34;
	@%p1 bra 	$L__BB0_19;
	cvta.to.global.u64 	%rd1, %rd10;
	mul.lo.s32 	%r39, %r33, %r1;
	cvt.s64.s32 	%rd2, %r39;
	add.s64 	%rd3, %rd1, %rd2;
	setp.lt.s32 	%p2, %r33, 1;
	mov.b32 	%r103, 0;
	@%p2 bra 	$L__BB0_5;
	mov.b32 	%r102, 0;
$L__BB0_3:
	cvt.u64.u32 	%rd12, %r102;
	add.s64 	%rd13, %rd3, %rd12;
	ld.global.u8 	%rs1, [%rd13];
	setp.eq.s16 	%p3, %rs1, 0;
	mov.u32 	%r103, %r102;
	@%p3 bra 	$L__BB0_5;
	add.s32 	%r102, %r102, 1;
	setp.ne.s32 	%p4, %r102, %r33;
	mov.u32 	%r103, %r33;
	@%p4 bra 	$L__BB0_3;
$L__BB0_5:
	setp.eq.s32 	%p5, %r103, 0;
	mov.b32 	%r117, -1;
	@%p5 bra 	$L__BB0_18;
	and.b32  	%r5, %r103, 15;
	setp.lt.u32 	%p6, %r103, 16;
	mov.b32 	%r117, -1;
	mov.b32 	%r110, 0;
	@%p6 bra 	$L__BB0_9;
	and.b32  	%r110, %r103, 2147483632;
	neg.s32 	%r104, %r110;
	add.s64 	%rd14, %rd2, %rd1;
	add.s64 	%rd24, %rd14, 7;
	mov.b32 	%r117, -1;
$L__BB0_8:
	.pragma "nounroll";
	ld.global.s8 	%r46, [%rd24+-7];
	max.s32 	%r47, %r117, %r46;
	ld.global.s8 	%r48, [%rd24+-6];
	max.s32 	%r49, %r47, %r48;
	ld.global.s8 	%r50, [%rd24+-5];
	max.s32 	%r51, %r49, %r50;
	ld.global.s8 	%r52, [%rd24+-4];
	max.s32 	%r53, %r51, %r52;
	ld.global.s8 	%r54, [%rd24+-3];
	max.s32 	%r55, %r53, %r54;
	ld.global.s8 	%r56, [%rd24+-2];
	max.s32 	%r57, %r55, %r56;
	ld.global.s8 	%r58, [%rd24+-1];
	max.s32 	%r59, %r57, %r58;
	ld.global.s8 	%r60, [%rd24];
	max.s32 	%r61, %r59, %r60;
	ld.global.s8 	%r62, [%rd24+1];
	max.s32 	%r63, %r61, %r62;
	ld.global.s8 	%r64, [%rd24+2];
	max.s32 	%r65, %r63, %r64;
	ld.global.s8 	%r66, [%rd24+3];
	max.s32 	%r67, %r65, %r66;
	ld.global.s8 	%r68, [%rd24+4];
	max.s32 	%r69, %r67, %r68;
	ld.global.s8 	%r70, [%rd24+5];
	max.s32 	%r71, %r69, %r70;
	ld.global.s8 	%r72, [%rd24+6];
	max.s32 	%r73, %r71, %r72;
	ld.global.s8 	%r74, [%rd24+7];
	max.s32 	%r75, %r73, %r74;
	ld.global.s8 	%r76, [%rd24+8];
	max.s32 	%r117, %r75, %r76;
	add.s32 	%r104, %r104, 16;
	add.s64 	%rd24, %rd24, 16;
	setp.ne.s32 	%p7, %r104, 0;
	@%p7 bra 	$L__BB0_8;
$L__BB0_9:
	setp.eq.s32 	%p8, %r5, 0;
	@%p8 bra 	$L__BB0_18;
	and.b32  	%r15, %r103, 7;
	setp.lt.u32 	%p9, %r5, 8;
	@%p9 bra 	$L__BB0_12;
	cvt.u64.u32 	%rd15, %r110;
	add.s64 	%rd16, %rd3, %rd15;
	ld.global.s8 	%r78, [%rd16];
	max.s32 	%r79, %r117, %r78;
	ld.global.s8 	%r80, [%rd16+1];
	max.s32 	%r81, %r79, %r80;
	ld.global.s8 	%r82, [%rd16+2];
	max.s32 	%r83, %r81, %r82;
	ld.global.s8 	%r84, [%rd16+3];
	max.s32 	%r85, %r83, %r84;
	ld.global.s8 	%r86, [%rd16+4];
	max.s32 	%r87, %r85, %r86;
	ld.global.s8 	%r88, [%rd16+5];
	max.s32 	%r89, %r87, %r88;
	ld.global.s8 	%r90, [%rd16+6];
	max.s32 	%r91, %r89, %r90;
	ld.global.s8 	%r92, [%rd16+7];
	max.s32 	%r117, %r91, %r92;
	add.s32 	%r110, %r110, 8;
$L__BB0_12:
	setp.eq.s32 	%p10, %r15, 0;
	@%p10 bra 	$L__BB0_18;
	and.b32  	%r21, %r103, 3;
	setp.lt.u32 	%p11, %r15, 4;
	@%p11 bra 	$L__BB0_15;
	cvt.u64.u32 	%rd17, %r110;
	add.s64 	%rd18, %rd3, %rd17;
	ld.global.s8 	%r94, [%rd18];
	max.s32 	%r95, %r117, %r94;
	ld.global.s8 	%r96, [%rd18+1];
	max.s32 	%r97, %r95, %r96;
	ld.global.s8 	%r98, [%rd18+2];
	max.s32 	%r99, %r97, %r98;
	ld.global.s8 	%r100, [%rd18+3];
	max.s32 	%r117, %r99, %r100;
	add.s32 	%r110, %r110, 4;
$L__BB0_15:
	setp.eq.s32 	%p12, %r21, 0;
	@%p12 bra 	$L__BB0_18;
	cvt.u64.u32 	%rd19, %r110;
	add.s64 	%rd20, %rd2, %rd19;
	add.s64 	%rd25, %rd1, %rd20;
	neg.s32 	%r115, %r21;
$L__BB0_17:
	.pragma "nounroll";
	ld.global.s8 	%r101, [%rd25];
	max.s32 	%r117, %r117, %r101;
	add.s64 	%rd25, %rd25, 1;
	add.s32 	%r115, %r115, 1;
	setp.ne.s32 	%p13, %r115, 0;
	@%p13 bra 	$L__BB0_17;
$L__BB0_18:
	cvta.to.global.u64 	%rd21, %rd11;
	mul.wide.s32 	%rd22, %r1, 4;
	add.s64 	%rd23, %rd21, %rd22;
	st.global.u32 	[%rd23], %r117;
$L__BB0_19:
	ret;

}


// ===== COMPILED SASS (sm_100) =====

	.target	sm_100

	.elftype	@"ET_EXEC"


//--------------------- .note.nv.tkinfo           --------------------------
	.section	.note.nv.tkinfo,"",@"SHT_NOTE"
	.sectionflags	@"SHF_NOTE_NV_TKINFO"
	.tkinfo
        /*0018*/ 	.word	0x00000002
        /*0030*/ 	.string	""
        /*0030*/ 	.string	"ptxas"
        /*0030*/ 	.string	"Cuda compilation tools, release 13.0, V13.0.88"
        /*0030*/ 	.string	"Build cuda_13.0.r13.0/compiler.36424714_0"
        /*0030*/ 	.string	"-arch sm_100 -m 64 "



//--------------------- .note.nv.cuinfo           --------------------------
	.section	.note.nv.cuinfo,"",@"SHT_NOTE"
	.sectionflags	@"SHF_NOTE_NV_CUINFO"
        /*0018*/ 	.short	0x0002
        /*001a*/ 	.short	0x0064
        /*001c*/ 	.short	0x0082
	.zero		2


//--------------------- .nv.info                  --------------------------
	.section	.nv.info,"",@"SHT_CUDA_INFO"
	.align	4


	//----- nvinfo : EIATTR_REGCOUNT
	.align		4
        /*0000*/ 	.byte	0x04, 0x2f
        /*0002*/ 	.short	(.L_1 - .L_0)
	.align		4
.L_0:
        /*0004*/ 	.word	index@(_Z15find_max_kernelPcPiii)
        /*0008*/ 	.word	0x0000001d


	//----- nvinfo : EIATTR_FRAME_SIZE
	.align		4
.L_1:
        /*000c*/ 	.byte	0x04, 0x11
        /*000e*/ 	.short	(.L_3 - .L_2)
	.align		4
.L_2:
        /*0010*/ 	.word	index@(_Z15find_max_kernelPcPiii)
        /*0014*/ 	.word	0x00000000


	//----- nvinfo : EIATTR_MIN_STACK_SIZE
	.align		4
.L_3:
        /*0018*/ 	.byte	0x04, 0x12
        /*001a*/ 	.short	(.L_5 - .L_4)
	.align		4
.L_4:
        /*001c*/ 	.word	index@(_Z15find_max_kernelPcPiii)
        /*0020*/ 	.word	0x00000000
.L_5:


//--------------------- .nv.compat                --------------------------
	.section	.nv.compat,"",@"SHT_CUDA_COMPAT_INFO"
	.align	4
        /*0000*/ 	.byte	0x02, 0x09, 0x00, 0x00, 0x02, 0x02, 0x01, 0x00, 0x02, 0x05, 0x05, 0x00, 0x03, 0x07, 0x01, 0x01
        /*0010*/ 	.byte	0x02, 0x03, 0x00, 0x00, 0x02, 0x06, 0x01, 0x00, 0x04, 0x0b, 0x08, 0x00, 0x09, 0x00, 0x00, 0x00
        /*0020*/ 	.byte	0x00, 0x00, 0x00, 0x00


//--------------------- .nv.info._Z15find_max_kernelPcPiii --------------------------
	.section	.nv.info._Z15find_max_kernelPcPiii,"",@"SHT_CUDA_INFO"
	.sectionflags	@""
	.align	4


	//----- nvinfo : EIATTR_CUDA_API_VERSION
	.align		4
        /*0000*/ 	.byte	0x04, 0x37
        /*0002*/ 	.short	(.L_7 - .L_6)
.L_6:
        /*0004*/ 	.word	0x00000082


	//----- nvinfo : EIATTR_KPARAM_INFO
	.align		4
.L_7:
        /*0008*/ 	.byte	0x04, 0x17
        /*000a*/ 	.short	(.L_9 - .L_8)
.L_8:
        /*000c*/ 	.word	0x00000000
        /*0010*/ 	.short	0x0003
        /*0012*/ 	.short	0x0014
        /*0014*/ 	.byte	0x00, 0xf0, 0x11, 0x00


	//----- nvinfo : EIATTR_KPARAM_INFO
	.align		4
.L_9:
        /*0018*/ 	.byte	0x04, 0x17
        /*001a*/ 	.short	(.L_11 - .L_10)
.L_10:
        /*001c*/ 	.word	0x00000000
        /*0020*/ 	.short	0x0002
        /*0022*/ 	.short	0x0010
        /*0024*/ 	.byte	0x00, 0xf0, 0x11, 0x00


	//----- nvinfo : EIATTR_KPARAM_INFO
	.align		4
.L_11:
        /*0028*/ 	.byte	0x04, 0x17
        /*002a*/ 	.short	(.L_13 - .L_12)
.L_12:
        /*002c*/ 	.word	0x00000000
        /*0030*/ 	.short	0x0001
        /*0032*/ 	.short	0x0008
        /*0034*/ 	.byte	0x00, 0xf5, 0x21, 0x00


	//----- nvinfo : EIATTR_KPARAM_INFO
	.align		4
.L_13:
        /*0038*/ 	.byte	0x04, 0x17
        /*003a*/ 	.short	(.L_15 - .L_14)
.L_14:
        /*003c*/ 	.word	0x00000000
        /*0040*/ 	.short	0x0000
        /*0042*/ 	.short	0x0000
        /*0044*/ 	.byte	0x00, 0xf5, 0x21, 0x00


	//----- nvinfo : EIATTR_SPARSE_MMA_MASK
	.align		4
.L_15:
        /*0048*/ 	.byte	0x03, 0x50
        /*004a*/ 	.short	0x0000


	//----- nvinfo : EIATTR_MAXREG_COUNT
	.align		4
        /*004c*/ 	.byte	0x03, 0x1b
        /*004e*/ 	.short	0x00ff


	//----- nvinfo : EIATTR_MERCURY_ISA_VERSION
	.align		4
        /*0050*/ 	.byte	0x03, 0x5f
        /*0052*/ 	.short	0x0101


	//----- nvinfo : EIATTR_VRC_CTA_INIT_COUNT
	.align		4
        /*0054*/ 	.byte	0x02, 0x4a
	.zero		1
	.zero		1


	//----- nvinfo : EIATTR_EXIT_INSTR_OFFSETS
	.align		4
        /*0058*/ 	.byte	0x04, 0x1c
        /*005a*/ 	.short	(.L_17 - .L_16)


	//   ....[0]....
.L_16:
        /*005c*/ 	.word	0x00000070


	//   ....[1]....
        /*0060*/ 	.word	0x000008b0


	//----- nvinfo : EIATTR_CRS_STACK_SIZE
	.align		4
.L_17:
        /*0064*/ 	.byte	0x04, 0x1e
        /*0066*/ 	.short	(.L_19 - .L_18)
.L_18:
        /*0068*/ 	.word	0x00000000


	//----- nvinfo : EIATTR_CBANK_PARAM_SIZE
	.align		4
.L_19:
        /*006c*/ 	.byte	0x03, 0x19
        /*006e*/ 	.short	0x0018


	//----- nvinfo : EIATTR_PARAM_CBANK
	.align		4
        /*0070*/ 	.byte	0x04, 0x0a
        /*0072*/ 	.short	(.L_21 - .L_20)
	.align		4
.L_20:
        /*0074*/ 	.word	index@(.nv.constant0._Z15find_max_kernelPcPiii)
        /*0078*/ 	.short	0x0380
        /*007a*/ 	.short	0x0018


	//----- nvinfo : EIATTR_SW_WAR
	.align		4
.L_21:
        /*007c*/ 	.byte	0x04, 0x36
        /*007e*/ 	.short	(.L_23 - .L_22)
.L_22:
        /*0080*/ 	.word	0x00000008
.L_23:


//--------------------- .nv.callgraph             --------------------------
	.section	.nv.callgraph,"",@"SHT_CUDA_CALLGRAPH"
	.align	4
	.sectionentsize	8
	.align		4
        /*0000*/ 	.word	0x00000000
	.align		4
        /*0004*/ 	.word	0xffffffff
	.align		4
        /*0008*/ 	.word	0x00000000
	.align		4
        /*000c*/ 	.word	0xfffffffe
	.align		4
        /*0010*/ 	.word	0x00000000
	.align		4
        /*0014*/ 	.word	0xfffffffd
	.align		4
        /*0018*/ 	.word	0x00000000
	.align		4
        /*001c*/ 	.word	0xfffffffc


//--------------------- .text._Z15find_max_kernelPcPiii --------------------------
	.section	.text._Z15find_max_kernelPcPiii,"ax",@progbits
	.align	128
        .global         _Z15find_max_kernelPcPiii
        .type           _Z15find_max_kernelPcPiii,@function
        .size           _Z15find_max_kernelPcPiii,(.L_x_14 - _Z15find_max_kernelPcPiii)
        .other          _Z15find_max_kernelPcPiii,@"STO_CUDA_ENTRY STV_DEFAULT"
_Z15find_max_kernelPcPiii:
.text._Z15find_max_kernelPcPiii:
[----:B------:R-:W-:Y:S01]  /*0000*/  LDC R1, c[0x0][0x37c] ;  /* 0x0000df00ff017b82 */ /* 0x000fe20000000800 */
[----:B------:R-:W0:Y:S07]  /*0010*/  S2R R3, SR_TID.X ;  /* 0x0000000000037919 */ /* 0x000e2e0000002100 */
[----:B------:R-:W0:Y:S01]  /*0020*/  S2UR UR4, SR_CTAID.X ;  /* 0x00000000000479c3 */ /* 0x000e220000002500 */
[----:B------:R-:W1:Y:S07]  /*0030*/  LDCU UR5, c[0x0][0x390] ;  /* 0x00007200ff0577ac */ /* 0x000e6e0008000800 */
[----:B------:R-:W0:Y:S02]  /*0040*/  LDC R0, c[0x0][0x360] ;  /* 0x0000d800ff007b82 */ /* 0x000e240000000800 */
[----:B0-----:R-:W-:-:S05]  /*0050*/  IMAD R0, R0, UR4, R3 ;  /* 0x0000000400007c24 */ /* 0x001fca000f8e0203 */
[----:B-1----:R-:W-:-:S13]  /*0060*/  ISETP.GE.AND P0, PT, R0, UR5, PT ;  /* 0x0000000500007c0c */ /* 0x002fda000bf06270 */
[----:B------:R-:W-:Y:S05]  /*0070*/  @P0 EXIT ;  /* 0x000000000000094d */ /* 0x000fea0003800000 */
[----:B------:R-:W0:Y:S01]  /*0080*/  LDCU UR6, c[0x0][0x394] ;  /* 0x00007280ff0677ac */ /* 0x000e220008000800 */
[----:B------:R-:W-:Y:S01]  /*0090*/  IMAD.MOV.U32 R8, RZ, RZ, RZ ;  /* 0x000000ffff087224 */ /* 0x000fe200078e00ff */
[----:B------:R-:W1:Y:S01]  /*00a0*/  LDCU.64 UR8, c[0x0][0x380] ;  /* 0x00007000ff0877ac */ /* 0x000e620008000a00 */
[----:B------:R-:W2:Y:S01]  /*00b0*/  LDCU.64 UR4, c[0x0][0x358] ;  /* 0x00006b00ff0477ac */ /* 0x000ea20008000a00 */
[----:B0-----:R-:W-:Y:S02]  /*00c0*/  UISETP.GE.AND UP0, UPT, UR6, 0x1, UPT ;  /* 0x000000010600788c */ /* 0x001fe4000bf06270 */
[----:B------:R-:W-:-:S05]  /*00d0*/  IMAD R5, R0, UR6, RZ ;  /* 0x0000000600057c24 */ /* 0x000fca000f8e02ff */
[----:B-1----:R-:W-:Y:S02]  /*00e0*/  IADD3 R6, P0, PT, R5, UR8, RZ ;  /* 0x0000000805067c10 */ /* 0x002fe4000ff1e0ff */
[----:B------:R-:W-:-:S04]  /*00f0*/  SHF.R.S32.HI R4, RZ, 0x1f, R5 ;  /* 0x0000001fff047819 */ /* 0x000fc80000011405 */
[----:B------:R-:W-:Y:S01]  /*0100*/  IADD3.X R22, PT, PT, R4, UR9, RZ, P0, !PT ;  /* 0x0000000904167c10 */ /* 0x000fe200087fe4ff */
[----:B--2---:R-:W-:Y:S06]  /*0110*/  BRA.U !UP0, `(.L_x_0) ;  /* 0x0000000108387547 */ /* 0x004fec000b800000 */
[----:B------:R-:W-:Y:S01]  /*0120*/  BSSY.RECONVERGENT B0, `(.L_x_0) ;  /* 0x000000d000007945 */ /* 0x000fe20003800200 */
[----:B------:R-:W-:Y:S01]  /*0130*/  IMAD.MOV.U32 R8, RZ, RZ, RZ ;  /* 0x000000ffff087224 */ /* 0x000fe200078e00ff */
[----:B------:R-:W0:Y:S01]  /*0140*/  LDCU UR6, c[0x0][0x394] ;  /* 0x00007280ff0677ac */ /* 0x000e220008000800 */
[----:B------:R-:W1:Y:S05]  /*0150*/  LDCU UR7, c[0x0][0x394] ;  /* 0x00007280ff0777ac */ /* 0x000e6a0008000800 */
.L_x_2:
[----:B------:R-:W-:-:S05]  /*0160*/  IADD3 R2, P0, PT, R8, R6, RZ ;  /* 0x0000000608027210 */ /* 0x000fca0007f1e0ff */
[----:B------:R-:W-:-:S05]  /*0170*/  IMAD.X R3, RZ, RZ, R22, P0 ;  /* 0x000000ffff037224 */ /* 0x000fca00000e0616 */
[----:B------:R-:W2:Y:S02]  /*0180*/  LDG.E.U8 R2, desc[UR4][R2.64] ;  /* 0x0000000402027981 */ /* 0x000ea4000c1e1100 */
[----:B--2---:R-:W-:-:S13]  /*0190*/  ISETP.NE.AND P0, PT, R2, RZ, PT ;  /* 0x000000ff0200720c */ /* 0x004fda0003f05270 */
[----:B------:R-:W-:Y:S05]  /*01a0*/  @!P0 BRA `(.L_x_1) ;  /* 0x0000000000108947 */ /* 0x000fea0003800000 */
[----:B------:R-:W-:-:S05]  /*01b0*/  VIADD R8, R8, 0x1 ;  /* 0x0000000108087836 */ /* 0x000fca0000000000 */
[----:B-1----:R-:W-:-:S13]  /*01c0*/  ISETP.NE.AND P0, PT, R8, UR7, PT ;  /* 0x0000000708007c0c */ /* 0x002fda000bf05270 */
[----:B------:R-:W-:Y:S05]  /*01d0*/  @P0 BRA `(.L_x_2) ;  /* 0xfffffffc00e00947 */ /* 0x000fea000383ffff */
[----:B0-----:R-:W-:-:S07]  /*01e0*/  IMAD.U32 R8, RZ, RZ, UR6 ;  /* 0x00000006ff087e24 */ /* 0x001fce000f8e00ff */
.L_x_1:
[----:B01----:R-:W-:Y:S05]  /*01f0*/  BSYNC.RECONVERGENT B0 ;  /* 0x0000000000007941 */ /* 0x003fea0003800200 */
.L_x_0:
[----:B------:R-:W-:Y:S01]  /*0200*/  ISETP.NE.AND P0, PT, R8, RZ, PT ;  /* 0x000000ff0800720c */ /* 0x000fe20003f05270 */
[----:B------:R-:W-:Y:S01]  /*0210*/  BSSY.RECONVERGENT B0, `(.L_x_3) ;  /* 0x0000066000007945 */ /* 0x000fe20003800200 */
[----:B------:R-:W-:-:S11]  /*0220*/  IMAD.MOV.U32 R7, RZ, RZ, -0x1 ;  /* 0xffffffffff077424 */ /* 0x000fd600078e00ff */
[----:B------:R-:W-:Y:S05]  /*0230*/  @!P0 BRA `(.L_x_4) ;  /* 0x00000004008c8947 */ /* 0x000fea0003800000 */
[C---:B------:R-:W-:Y:S01]  /*0240*/  ISETP.GE.U32.AND P1, PT, R8.reuse, 0x10, PT ;  /* 0x000000100800780c */ /* 0x040fe20003f26070 */
[----:B------:R-:W-:Y:S01]  /*0250*/  BSSY.RECONVERGENT B1, `(.L_x_5) ;  /* 0x000002d000017945 */ /* 0x000fe20003800200 */
[----:B------:R-:W-:Y:S01]  /*0260*/  LOP3.LUT R26, R8, 0xf, RZ, 0xc0, !PT ;  /* 0x0000000f081a7812 */ /* 0x000fe200078ec0ff */
[----:B------:R-:W-:Y:S02]  /*0270*/  IMAD.MOV.U32 R7, RZ, RZ, -0x1 ;  /* 0xffffffffff077424 */ /* 0x000fe400078e00ff */
[----:B------:R-:W-:Y:S01]  /*0280*/  IMAD.MOV.U32 R9, RZ, RZ, RZ ;  /* 0x000000ffff097224 */ /* 0x000fe200078e00ff */
[----:B------:R-:W-:-:S07]  /*0290*/  ISETP.NE.AND P0, PT, R26, RZ, PT ;  /* 0x000000ff1a00720c */ /* 0x000fce0003f05270 */
[----:B------:R-:W-:Y:S06]  /*02a0*/  @!P1 BRA `(.L_x_6) ;  /* 0x00000000009c9947 */ /* 0x000fec0003800000 */
[----:B------:R-:W0:Y:S01]  /*02b0*/  LDCU.64 UR6, c[0x0][0x380] ;  /* 0x00007000ff0677ac */ /* 0x000e220008000a00 */
[----:B------:R-:W-:Y:S01]  /*02c0*/  LOP3.LUT R9, R8, 0x7ffffff0, RZ, 0xc0, !PT ;  /* 0x7ffffff008097812 */ /* 0x000fe200078ec0ff */
[----:B------:R-:W-:-:S04]  /*02d0*/  IMAD.MOV.U32 R7, RZ, RZ, -0x1 ;  /* 0xffffffffff077424 */ /* 0x000fc800078e00ff */
[----:B------:R-:W-:Y:S01]  /*02e0*/  IMAD.MOV R11, RZ, RZ, -R9 ;  /* 0x000000ffff0b7224 */ /* 0x000fe200078e0a09 */
[----:B0-----:R-:W-:-:S04]  /*02f0*/  IADD3 R6, P2, PT, R5, UR6, RZ ;  /* 0x0000000605067c10 */ /* 0x001fc8000ff5e0ff */
[----:B------:R-:W-:Y:S02]  /*0300*/  IADD3 R12, P1, PT, R6, 0x7, RZ ;  /* 0x00000007060c7810 */ /* 0x000fe40007f3e0ff */
[----:B------:R-:W-:-:S05]  /*0310*/  IADD3.X R22, PT, PT, R4, UR7, RZ, P2, !PT ;  /* 0x0000000704167c10 */ /* 0x000fca00097fe4ff */
[----:B------:R-:W-:-:S07]  /*0320*/  IMAD.X R13, RZ, RZ, R22, P1 ;  /* 0x000000ffff0d7224 */ /* 0x000fce00008e0616 */
.L_x_7:
[----:B------:R-:W-:Y:S02]  /*0330*/  IMAD.MOV.U32 R2, RZ, RZ, R12 ;  /* 0x000000ffff027224 */ /* 0x000fe400078e000c */
[----:B------:R-:W-:-:S05]  /*0340*/  IMAD.MOV.U32 R3, RZ, RZ, R13 ;  /* 0x000000ffff037224 */ /* 0x000fca00078e000d */
[----:B------:R-:W2:Y:S04]  /*0350*/  LDG.E.S8 R18, desc[UR4][R2.64+-0x7] ;  /* 0xfffff90402127981 */ /* 0x000ea8000c1e1300 */
[----:B------:R-:W2:Y:S04]  /*0360*/  LDG.E.S8 R20, desc[UR4][R2.64+-0x6] ;  /* 0xfffffa0402147981 */ /* 0x000ea8000c1e1300 */
[----:B------:R-:W3:Y:S04]  /*0370*/  LDG.E.S8 R24, desc[UR4][R2.64+-0x5] ;  /* 0xfffffb0402187981 */ /* 0x000ee8000c1e1300 */
[----:B------:R-:W3:Y:S04]  /*0380*/  LDG.E.S8 R25, desc[UR4][R2.64+-0x4] ;  /* 0xfffffc0402197981 */ /* 0x000ee8000c1e1300 */
[----:B------:R-:W4:Y:S04]  /*0390*/  LDG.E.S8 R16, desc[UR4][R2.64+-0x3] ;  /* 0xfffffd0402107981 */ /* 0x000f28000c1e1300 */
[----:B------:R-:W4:Y:S04]  /*03a0*/  LDG.E.S8 R19, desc[UR4][R2.64+-0x2] ;  /* 0xfffffe0402137981 */ /* 0x000f28000c1e1300 */
[----:B------:R-:W5:Y:S04]  /*03b0*/  LDG.E.S8 R17, desc[UR4][R2.64+-0x1] ;  /* 0xffffff0402117981 */ /* 0x000f68000c1e1300 */
[----:B------:R-:W5:Y:S04]  /*03c0*/  LDG.E.S8 R14, desc[UR4][R2.64] ;  /* 0x00000004020e7981 */ /* 0x000f68000c1e1300 */
[----:B------:R-:W5:Y:S04]  /*03d0*/  LDG.E.S8 R15, desc[UR4][R2.64+0x1] ;  /* 0x00000104020f7981 */ /* 0x000f68000c1e1300 */
[----:B------:R-:W5:Y:S04]  /*03e0*/  LDG.E.S8 R12, desc[UR4][R2.64+0x2] ;  /* 0x00000204020c7981 */ /* 0x000f68000c1e1300 */
[----:B------:R-:W5:Y:S04]  /*03f0*/  LDG.E.S8 R13, desc[UR4][R2.64+0x3] ;  /* 0x00000304020d7981 */ /* 0x000f68000c1e1300 */
[----:B------:R-:W5:Y:S04]  /*0400*/  LDG.E.S8 R10, desc[UR4][R2.64+0x4] ;  /* 0x00000404020a7981 */ /* 0x000f68000c1e1300 */
[----:B------:R-:W5:Y:S01]  /*0410*/  LDG.E.S8 R21, desc[UR4][R2.64+0x5] ;  /* 0x0000050402157981 */ /* 0x000f62000c1e1300 */
[----:B--2---:R-:W-:-:S03]  /*0420*/  VIMNMX3 R23, R7, R18, R20, !PT ;  /* 0x000000120717720f */ /* 0x004fc60007800114 */
[----:B------:R-:W2:Y:S04]  /*0430*/  LDG.E.S8 R18, desc[UR4][R2.64+0x6] ;  /* 0x0000060402127981 */ /* 0x000ea8000c1e1300 */
[----:B------:R-:W2:Y:S04]  /*0440*/  LDG.E.S8 R20, desc[UR4][R2.64+0x7] ;  /* 0x0000070402147981 */ /* 0x000ea8000c1e1300 */
[----:B------:R-:W2:Y:S01]  /*0450*/  LDG.E.S8 R7, desc[UR4][R2.64+0x8] ;  /* 0x0000080402077981 */ /* 0x000ea2000c1e1300 */
[----:B---3--:R-:W-:Y:S01]  /*0460*/  VIMNMX3 R23, R23, R24, R25, !PT ;  /* 0x000000181717720f */ /* 0x008fe20007800119 */
[----:B------:R-:W-:-:S03]  /*0470*/  VIADD R11, R11, 0x10 ;  /* 0x000000100b0b7836 */ /* 0x000fc60000000000 */
[----:B----4-:R-:W-:Y:S02]  /*0480*/  VIMNMX3 R16, R23, R16, R19, !PT ;  /* 0x000000101710720f */ /* 0x010fe40007800113 */
[----:B------:R-:W-:Y:S02]  /*0490*/  ISETP.NE.AND P1, PT, R11, RZ, PT ;  /* 0x000000ff0b00720c */ /* 0x000fe40003f25270 */
[----:B-----5:R-:W-:-:S04]  /*04a0*/  VIMNMX3 R14, R16, R17, R14, !PT ;  /* 0x00000011100e720f */ /* 0x020fc8000780010e */
[----:B------:R-:W-:-:S04]  /*04b0*/  VIMNMX3 R12, R14, R15, R12, !PT ;  /* 0x0000000f0e0c720f */ /* 0x000fc8000780010c */
[----:B------:R-:W-:Y:S02]  /*04c0*/  VIMNMX3 R10, R12, R13, R10, !PT ;  /* 0x0000000d0c0a720f */ /* 0x000fe4000780010a */
[----:B------:R-:W-:-:S05]  /*04d0*/  IADD3 R12, P2, PT, R2, 0x10, RZ ;  /* 0x00000010020c7810 */ /* 0x000fca0007f5e0ff */
[----:B------:R-:W-:Y:S01]  /*04e0*/  IMAD.X R13, RZ, RZ, R3, P2 ;  /* 0x000000ffff0d7224 */ /* 0x000fe200010e0603 */
[----:B--2---:R-:W-:-:S04]  /*04f0*/  VIMNMX3 R10, R10, R21, R18, !PT ;  /* 0x000000150a0a720f */ /* 0x004fc80007800112 */
[----:B------:R-:W-:Y:S01]  /*0500*/  VIMNMX3 R7, R10, R20, R7, !PT ;  /* 0x000000140a07720f */ /* 0x000fe20007800107 */
[----:B------:R-:W-:Y:S06]  /*0510*/  @P1 BRA `(.L_x_7) ;  /* 0xfffffffc00841947 */ /* 0x000fec000383ffff */
.L_x_6:
[----:B------:R-:W-:Y:S05]  /*0520*/  BSYNC.RECONVERGENT B1 ;  /* 0x0000000000017941 */ /* 0x000fea0003800200 */
.L_x_5:
[----:B------:R-:W-:Y:S05]  /*0530*/  @!P0 BRA `(.L_x_4) ;  /* 0x0000000000cc8947 */ /* 0x000fea0003800000 */
[----:B------:R-:W-:Y:S01]  /*0540*/  ISETP.GE.U32.AND P0, PT, R26, 0x8, PT ;  /* 0x000000081a00780c */ /* 0x000fe20003f06070 */
[----:B------:R-:W-:Y:S01]  /*0550*/  BSSY.RECONVERGENT B1, `(.L_x_8) ;  /* 0x0000013000017945 */ /* 0x000fe20003800200 */
[----:B------:R-:W-:-:S04]  /*0560*/  LOP3.LUT R18, R8, 0x7, RZ, 0xc0, !PT ;  /* 0x0000000708127812 */ /* 0x000fc800078ec0ff */
[----:B------:R-:W-:-:S07]  /*0570*/  ISETP.NE.AND P1, PT, R18, RZ, PT ;  /* 0x000000ff1200720c */ /* 0x000fce0003f25270 */
[----:B------:R-:W-:Y:S06]  /*0580*/  @!P0 BRA `(.L_x_9) ;  /* 0x00000000003c8947 */ /* 0x000fec0003800000 */
[----:B------:R-:W-:-:S05]  /*0590*/  IADD3 R2, P0, PT, R9, R6, RZ ;  /* 0x0000000609027210 */ /* 0x000fca0007f1e0ff */
[----:B------:R-:W-:-:S05]  /*05a0*/  IMAD.X R3, RZ, RZ, R22, P0 ;  /* 0x000000ffff037224 */ /* 0x000fca00000e0616 */
[----:B------:R-:W2:Y:S04]  /*05b0*/  LDG.E.S8 R10, desc[UR4][R2.64] ;  /* 0x00000004020a7981 */ /* 0x000ea8000c1e1300 */
[----:B------:R-:W2:Y:S04]  /*05c0*/  LDG.E.S8 R11, desc[UR4][R2.64+0x1] ;  /* 0x00000104020b7981 */ /* 0x000ea8000c1e1300 */
[----:B------:R-:W3:Y:S04]  /*05d0*/  LDG.E.S8 R13, desc[UR4][R2.64+0x2] ;  /* 0x00000204020d7981 */ /* 0x000ee8000c1e1300 */
[----:B------:R-:W3:Y:S04]  /*05e0*/  LDG.E.S8 R12, desc[UR4][R2.64+0x3] ;  /* 0x00000304020c7981 */ /* 0x000ee8000c1e1300 */
[----:B------:R-:W4:Y:S04]  /*05f0*/  LDG.E.S8 R15, desc[UR4][R2.64+0x4] ;  /* 0x00000404020f7981 */ /* 0x000f28000c1e1300 */
[----:B------:R-:W4:Y:S04]  /*0600*/  LDG.E.S8 R14, desc[UR4][R2.64+0x5] ;  /* 0x00000504020e7981 */ /* 0x000f28000c1e1300 */
[----:B------:R-:W5:Y:S04]  /*0610*/  LDG.E.S8 R17, desc[UR4][R2.64+0x6] ;  /* 0x0000060402117981 */ /* 0x000f68000c1e1300 */
[----:B------:R-:W5:Y:S01]  /*0620*/  LDG.E.S8 R16, desc[UR4][R2.64+0x7] ;  /* 0x0000070402107981 */ /* 0x000f62000c1e1300 */
[----:B------:R-:W-:Y:S01]  /*0630*/  VIADD R9, R9, 0x8 ;  /* 0x0000000809097836 */ /* 0x000fe20000000000 */
[----:B--2---:R-:W-:-:S04]  /*0640*/  VIMNMX3 R10, R7, R10, R11, !PT ;  /* 0x0000000a070a720f */ /* 0x004fc8000780010b */
[----:B---3--:R-:W-:-:S04]  /*0650*/  VIMNMX3 R10, R10, R13, R12, !PT ;  /* 0x0000000d0a0a720f */ /* 0x008fc8000780010c */
[----:B----4-:R-:W-:-:S04]  /*0660*/  VIMNMX3 R10, R10, R15, R14, !PT ;  /* 0x0000000f0a0a720f */ /* 0x010fc8000780010e */
[----:B-----5:R-:W-:-:S07]  /*0670*/  VIMNMX3 R7, R10, R17, R16, !PT ;  /* 0x000000110a07720f */ /* 0x020fce0007800110 */
.L_x_9:
[----:B------:R-:W-:Y:S05]  /*0680*/  BSYNC.RECONVERGENT B1 ;  /* 0x0000000000017941 */ /* 0x000fea0003800200 */
.L_x_8:
        /* <DEDUP_REMOVED lines=11> */
[----:B------:R-:W3:Y:S01]  /*0740*/  LDG.E.S8 R12, desc[UR4][R2.64+0x3] ;  /* 0x00000304020c7981 */ /* 0x000ee2000c1e1300 */
[----:B------:R-:W-:Y:S01]  /*0750*/  VIADD R9, R9, 0x4 ;  /* 0x0000000409097836 */ /* 0x000fe20000000000 */
[----:B--2---:R-:W-:-:S04]  /*0760*/  VIMNMX3 R6, R7, R6, R10, !PT ;  /* 0x000000060706720f */ /* 0x004fc8000780010a */
[----:B---3--:R-:W-:-:S07]  /*0770*/  VIMNMX3 R7, R6, R11, R12, !PT ;  /* 0x0000000b0607720f */ /* 0x008fce000780010c */
.L_x_11:
[----:B------:R-:W-:Y:S05]  /*0780*/  BSYNC.RECONVERGENT B1 ;  /* 0x0000000000017941 */ /* 0x000fea0003800200 */
.L_x_10:
[----:B------:R-:W-:Y:S05]  /*0790*/  @!P1 BRA `(.L_x_4) ;  /* 0x0000000000349947 */ /* 0x000fea0003800000 */
[----:B------:R-:W0:Y:S02]  /*07a0*/  LDCU.64 UR6, c[0x0][0x380] ;  /* 0x00007000ff0677ac */ /* 0x000e240008000a00 */
[----:B0-----:R-:W-:Y:S01]  /*07b0*/  IADD3 R9, P0, P1, R5, UR6, R9 ;  /* 0x0000000605097c10 */ /* 0x001fe2000f91e009 */
[----:B------:R-:W-:-:S03]  /*07c0*/  IMAD.MOV R5, RZ, RZ, -R8 ;  /* 0x000000ffff057224 */ /* 0x000fc600078e0a08 */
[----:B------:R-:W-:-:S09]  /*07d0*/  IADD3.X R4, PT, PT, R4, UR7, RZ, P0, P1 ;  /* 0x0000000704047c10 */ /* 0x000fd200087e24ff */
.L_x_12:
[----:B------:R-:W-:Y:S02]  /*07e0*/  IMAD.MOV.U32 R2, RZ, RZ, R9 ;  /* 0x000000ffff027224 */ /* 0x000fe400078e0009 */
[----:B------:R-:W-:-:S05]  /*07f0*/  IMAD.MOV.U32 R3, RZ, RZ, R4 ;  /* 0x000000ffff037224 */ /* 0x000fca00078e0004 */
[----:B------:R-:W2:Y:S01]  /*0800*/  LDG.E.S8 R2, desc[UR4][R2.64] ;  /* 0x0000000402027981 */ /* 0x000ea2000c1e1300 */
[----:B------:R-:W-:Y:S01]  /*0810*/  VIADD R5, R5, 0x1 ;  /* 0x0000000105057836 */ /* 0x000fe20000000000 */
[----:B------:R-:W-:-:S04]  /*0820*/  IADD3 R9, P1, PT, R9, 0x1, RZ ;  /* 0x0000000109097810 */ /* 0x000fc80007f3e0ff */
[----:B------:R-:W-:Y:S01]  /*0830*/  ISETP.NE.AND P0, PT, R5, RZ, PT ;  /* 0x000000ff0500720c */ /* 0x000fe20003f05270 */
[----:B------:R-:W-:Y:S01]  /*0840*/  IMAD.X R4, RZ, RZ, R4, P1 ;  /* 0x000000ffff047224 */ /* 0x000fe200008e0604 */
[----:B--2---:R-:W-:-:S11]  /*0850*/  VIMNMX R7, PT, PT, R2, R7, !PT ;  /* 0x0000000702077248 */ /* 0x004fd60007fe0100 */
[----:B------:R-:W-:Y:S05]  /*0860*/  @P0 BRA `(.L_x_12) ;  /* 0xfffffffc00dc0947 */ /* 0x000fea000383ffff */
.L_x_4:
[----:B------:R-:W-:Y:S05]  /*0870*/  BSYNC.RECONVERGENT B0 ;  /* 0x0000000000007941 */ /* 0x000fea0003800200 */
.L_x_3:
[----:B------:R-:W0:Y:S02]  /*0880*/  LDC.64 R2, c[0x0][0x388] ;  /* 0x0000e200ff027b82 */ /* 0x000e240000000a00 */
[----:B0-----:R-:W-:-:S05]  /*0890*/  IMAD.WIDE R2, R0, 0x4, R2 ;  /* 0x0000000400027825 */ /* 0x001fca00078e0202 */
[----:B------:R-:W-:Y:S01]  /*08a0*/  STG.E desc[UR4][R2.64], R7 ;  /* 0x0000000702007986 */ /* 0x000fe2000c101904 */
[----:B------:R-:W-:Y:S05]  /*08b0*/  EXIT ;  /* 0x000000000000794d */ /* 0x000fea0003800000 */
.L_x_13:
[----:B------:R-:W-:-:S00]  /*08c0*/  BRA `(.L_x_13) ;  /* 0xfffffffc00fc7947 */ /* 0x000fc0000383ffff */
[----:B------:R-:W-:-:S00]  /*08d0*/  NOP ;  /* 0x0000000000007918 */ /* 0x000fc00000000000 */
        /* <DEDUP_REMOVED lines=10> */
.L_x_14:


//--------------------- .nv.shared.reserved.0     --------------------------
	.section	.nv.shared.reserved.0,"aw",@nobits
	.weak		__nv_reservedSMEM_offset_0_alias
	.size		__nv_reservedSMEM_offset_0_alias, 0, 64
	.other		__nv_reservedSMEM_offset_0_alias,@"STO_CUDA_RESERVED_SHARED STV_DEFAULT"
__nv_reservedSMEM_offset_0_alias:
	.zero		0
	.zero		64


//--------------------- .nv.constant0._Z15find_max_kernelPcPiii --------------------------
	.section	.nv.constant0._Z15find_max_kernelPcPiii,"a",@progbits
	.sectionflags	@""
	.align	4
.nv.constant0._Z15find_max_kernelPcPiii:
	.zero		920


//--------------------- SYMBOLS --------------------------

	.type		.nv.reservedSmem.offset0,@object
	.size		.nv.reservedSmem.offset0,0x4
